//
// Generated by NVIDIA NVVM Compiler
//
// Compiler Build ID: CL-36424714
// Cuda compilation tools, release 13.0, V13.0.88
// Based on NVVM 20.0.0
//

.version 9.0
.target sm_100
.address_size 64

	// .globl	_Z10add_on_gpuiPfS_S_

.visible .entry _Z10add_on_gpuiPfS_S_(
	.param .u32 _Z10add_on_gpuiPfS_S__param_0,
	.param .u64 .ptr .align 1 _Z10add_on_gpuiPfS_S__param_1,
	.param .u64 .ptr .align 1 _Z10add_on_gpuiPfS_S__param_2,
	.param .u64 .ptr .align 1 _Z10add_on_gpuiPfS_S__param_3
)
{
	.reg .pred 	%p<10>;
	.reg .b32 	%r<23>;
	.reg .b32 	%f<88>;
	.reg .b64 	%rd<40>;

	ld.param.u32 	%r16, [_Z10add_on_gpuiPfS_S__param_0];
	ld.param.u64 	%rd22, [_Z10add_on_gpuiPfS_S__param_1];
	ld.param.u64 	%rd23, [_Z10add_on_gpuiPfS_S__param_2];
	ld.param.u64 	%rd24, [_Z10add_on_gpuiPfS_S__param_3];
	cvta.to.global.u64 	%rd1, %rd24;
	cvta.to.global.u64 	%rd2, %rd23;
	cvta.to.global.u64 	%rd3, %rd22;
	setp.lt.s32 	%p1, %r16, 1;
	@%p1 bra 	$L__BB0_13;
	and.b32  	%r1, %r16, 15;
	setp.lt.u32 	%p2, %r16, 16;
	mov.b32 	%r20, 0;
	@%p2 bra 	$L__BB0_4;
	and.b32  	%r20, %r16, 2147483632;
	neg.s32 	%r18, %r20;
	add.s64 	%rd36, %rd3, 32;
	add.s64 	%rd35, %rd2, 32;
	add.s64 	%rd34, %rd1, 32;
$L__BB0_3:
	.pragma "nounroll";
	ld.global.f32 	%f1, [%rd36+-32];
	ld.global.f32 	%f2, [%rd35+-32];
	add.f32 	%f3, %f1, %f2;
	st.global.f32 	[%rd34+-32], %f3;
	ld.global.f32 	%f4, [%rd36+-28];
	ld.global.f32 	%f5, [%rd35+-28];
	add.f32 	%f6, %f4, %f5;
	st.global.f32 	[%rd34+-28], %f6;
	ld.global.f32 	%f7, [%rd36+-24];
	ld.global.f32 	%f8, [%rd35+-24];
	add.f32 	%f9, %f7, %f8;
	st.global.f32 	[%rd34+-24], %f9;
	ld.global.f32 	%f10, [%rd36+-20];
	ld.global.f32 	%f11, [%rd35+-20];
	add.f32 	%f12, %f10, %f11;
	st.global.f32 	[%rd34+-20], %f12;
	ld.global.f32 	%f13, [%rd36+-16];
	ld.global.f32 	%f14, [%rd35+-16];
	add.f32 	%f15, %f13, %f14;
	st.global.f32 	[%rd34+-16], %f15;
	ld.global.f32 	%f16, [%rd36+-12];
	ld.global.f32 	%f17, [%rd35+-12];
	add.f32 	%f18, %f16, %f17;
	st.global.f32 	[%rd34+-12], %f18;
	ld.global.f32 	%f19, [%rd36+-8];
	ld.global.f32 	%f20, [%rd35+-8];
	add.f32 	%f21, %f19, %f20;
	st.global.f32 	[%rd34+-8], %f21;
	ld.global.f32 	%f22, [%rd36+-4];
	ld.global.f32 	%f23, [%rd35+-4];
	add.f32 	%f24, %f22, %f23;
	st.global.f32 	[%rd34+-4], %f24;
	ld.global.f32 	%f25, [%rd36];
	ld.global.f32 	%f26, [%rd35];
	add.f32 	%f27, %f25, %f26;
	st.global.f32 	[%rd34], %f27;
	ld.global.f32 	%f28, [%rd36+4];
	ld.global.f32 	%f29, [%rd35+4];
	add.f32 	%f30, %f28, %f29;
	st.global.f32 	[%rd34+4], %f30;
	ld.global.f32 	%f31, [%rd36+8];
	ld.global.f32 	%f32, [%rd35+8];
	add.f32 	%f33, %f31, %f32;
	st.global.f32 	[%rd34+8], %f33;
	ld.global.f32 	%f34, [%rd36+12];
	ld.global.f32 	%f35, [%rd35+12];
	add.f32 	%f36, %f34, %f35;
	st.global.f32 	[%rd34+12], %f36;
	ld.global.f32 	%f37, [%rd36+16];
	ld.global.f32 	%f38, [%rd35+16];
	add.f32 	%f39, %f37, %f38;
	st.global.f32 	[%rd34+16], %f39;
	ld.global.f32 	%f40, [%rd36+20];
	ld.global.f32 	%f41, [%rd35+20];
	add.f32 	%f42, %f40, %f41;
	st.global.f32 	[%rd34+20], %f42;
	ld.global.f32 	%f43, [%rd36+24];
	ld.global.f32 	%f44, [%rd35+24];
	add.f32 	%f45, %f43, %f44;
	st.global.f32 	[%rd34+24], %f45;
	ld.global.f32 	%f46, [%rd36+28];
	ld.global.f32 	%f47, [%rd35+28];
	add.f32 	%f48, %f46, %f47;
	st.global.f32 	[%rd34+28], %f48;
	add.s32 	%r18, %r18, 16;
	add.s64 	%rd36, %rd36, 64;
	add.s64 	%rd35, %rd35, 64;
	add.s64 	%rd34, %rd34, 64;
	setp.ne.s32 	%p3, %r18, 0;
	@%p3 bra 	$L__BB0_3;
$L__BB0_4:
	setp.eq.s32 	%p4, %r1, 0;
	@%p4 bra 	$L__BB0_13;
	and.b32  	%r7, %r16, 7;
	setp.lt.u32 	%p5, %r1, 8;
	@%p5 bra 	$L__BB0_7;
	mul.wide.u32 	%rd25, %r20, 4;
	add.s64 	%rd26, %rd3, %rd25;
	ld.global.f32 	%f49, [%rd26];
	add.s64 	%rd27, %rd2, %rd25;
	ld.global.f32 	%f50, [%rd27];
	add.f32 	%f51, %f49, %f50;
	add.s64 	%rd28, %rd1, %rd25;
	st.global.f32 	[%rd28], %f51;
	ld.global.f32 	%f52, [%rd26+4];
	ld.global.f32 	%f53, [%rd27+4];
	add.f32 	%f54, %f52, %f53;
	st.global.f32 	[%rd28+4], %f54;
	ld.global.f32 	%f55, [%rd26+8];
	ld.global.f32 	%f56, [%rd27+8];
	add.f32 	%f57, %f55, %f56;
	st.global.f32 	[%rd28+8], %f57;
	ld.global.f32 	%f58, [%rd26+12];
	ld.global.f32 	%f59, [%rd27+12];
	add.f32 	%f60, %f58, %f59;
	st.global.f32 	[%rd28+12], %f60;
	ld.global.f32 	%f61, [%rd26+16];
	ld.global.f32 	%f62, [%rd27+16];
	add.f32 	%f63, %f61, %f62;
	st.global.f32 	[%rd28+16], %f63;
	ld.global.f32 	%f64, [%rd26+20];
	ld.global.f32 	%f65, [%rd27+20];
	add.f32 	%f66, %f64, %f65;
	st.global.f32 	[%rd28+20], %f66;
	ld.global.f32 	%f67, [%rd26+24];
	ld.global.f32 	%f68, [%rd27+24];
	add.f32 	%f69, %f67, %f68;
	st.global.f32 	[%rd28+24], %f69;
	ld.global.f32 	%f70, [%rd26+28];
	ld.global.f32 	%f71, [%rd27+28];
	add.f32 	%f72, %f70, %f71;
	st.global.f32 	[%rd28+28], %f72;
	add.s32 	%r20, %r20, 8;
$L__BB0_7:
	setp.eq.s32 	%p6, %r7, 0;
	@%p6 bra 	$L__BB0_13;
	and.b32  	%r10, %r16, 3;
	setp.lt.u32 	%p7, %r7, 4;
	@%p7 bra 	$L__BB0_10;
	mul.wide.u32 	%rd29, %r20, 4;
	add.s64 	%rd30, %rd3, %rd29;
	ld.global.f32 	%f73, [%rd30];
	add.s64 	%rd31, %rd2, %rd29;
	ld.global.f32 	%f74, [%rd31];
	add.f32 	%f75, %f73, %f74;
	add.s64 	%rd32, %rd1, %rd29;
	st.global.f32 	[%rd32], %f75;
	ld.global.f32 	%f76, [%rd30+4];
	ld.global.f32 	%f77, [%rd31+4];
	add.f32 	%f78, %f76, %f77;
	st.global.f32 	[%rd32+4], %f78;
	ld.global.f32 	%f79, [%rd30+8];
	ld.global.f32 	%f80, [%rd31+8];
	add.f32 	%f81, %f79, %f80;
	st.global.f32 	[%rd32+8], %f81;
	ld.global.f32 	%f82, [%rd30+12];
	ld.global.f32 	%f83, [%rd31+12];
	add.f32 	%f84, %f82, %f83;
	st.global.f32 	[%rd32+12], %f84;
	add.s32 	%r20, %r20, 4;
$L__BB0_10:
	setp.eq.s32 	%p8, %r10, 0;
	@%p8 bra 	$L__BB0_13;
	mul.wide.u32 	%rd33, %r20, 4;
	add.s64 	%rd39, %rd1, %rd33;
	add.s64 	%rd38, %rd2, %rd33;
	add.s64 	%rd37, %rd3, %rd33;
	neg.s32 	%r22, %r10;
$L__BB0_12:
	.pragma "nounroll";
	ld.global.f32 	%f85, [%rd37];
	ld.global.f32 	%f86, [%rd38];
	add.f32 	%f87, %f85, %f86;
	st.global.f32 	[%rd39], %f87;
	add.s64 	%rd39, %rd39, 4;
	add.s64 	%rd38, %rd38, 4;
	add.s64 	%rd37, %rd37, 4;
	add.s32 	%r22, %r22, 1;
	setp.ne.s32 	%p9, %r22, 0;
	@%p9 bra 	$L__BB0_12;
$L__BB0_13:
	ret;

}


// ===== COMPILED SASS (sm_100) =====

	.target	sm_100

	.elftype	@"ET_EXEC"


//--------------------- .note.nv.tkinfo           --------------------------
	.section	.note.nv.tkinfo,"",@"SHT_NOTE"
	.sectionflags	@"SHF_NOTE_NV_TKINFO"
	.tkinfo
        /*0018*/ 	.word	0x00000002
        /*0030*/ 	.string	""
        /*0030*/ 	.string	"ptxas"
        /*0030*/ 	.string	"Cuda compilation tools, release 13.0, V13.0.88"
        /*0030*/ 	.string	"Build cuda_13.0.r13.0/compiler.36424714_0"
        /*0030*/ 	.string	"-arch sm_100 -m 64 "



//--------------------- .note.nv.cuinfo           --------------------------
	.section	.note.nv.cuinfo,"",@"SHT_NOTE"
	.sectionflags	@"SHF_NOTE_NV_CUINFO"
        /*0018*/ 	.short	0x0002
        /*001a*/ 	.short	0x0064
        /*001c*/ 	.short	0x0082
	.zero		2


//--------------------- .nv.info                  --------------------------
	.section	.nv.info,"",@"SHT_CUDA_INFO"
	.align	4


	//----- nvinfo : EIATTR_REGCOUNT
	.align		4
        /*0000*/ 	.byte	0x04, 0x2f
        /*0002*/ 	.short	(.L_1 - .L_0)
	.align		4
.L_0:
        /*0004*/ 	.word	index@(_Z10add_on_gpuiPfS_S_)
        /*0008*/ 	.word	0x00000014


	//----- nvinfo : EIATTR_FRAME_SIZE
	.align		4
.L_1:
        /*000c*/ 	.byte	0x04, 0x11
        /*000e*/ 	.short	(.L_3 - .L_2)
	.align		4
.L_2:
        /*0010*/ 	.word	index@(_Z10add_on_gpuiPfS_S_)
        /*0014*/ 	.word	0x00000000


	//----- nvinfo : EIATTR_MIN_STACK_SIZE
	.align		4
.L_3:
        /*0018*/ 	.byte	0x04, 0x12
        /*001a*/ 	.short	(.L_5 - .L_4)
	.align		4
.L_4:
        /*001c*/ 	.word	index@(_Z10add_on_gpuiPfS_S_)
        /*0020*/ 	.word	0x00000000
.L_5:


//--------------------- .nv.compat                --------------------------
	.section	.nv.compat,"",@"SHT_CUDA_COMPAT_INFO"
	.align	4
        /*0000*/ 	.byte	0x02, 0x09, 0x00, 0x00, 0x02, 0x02, 0x01, 0x00, 0x02, 0x05, 0x05, 0x00, 0x03, 0x07, 0x01, 0x01
        /*0010*/ 	.byte	0x02, 0x03, 0x00, 0x00, 0x02, 0x06, 0x01, 0x00, 0x04, 0x0b, 0x08, 0x00, 0x09, 0x00, 0x00, 0x00
        /*0020*/ 	.byte	0x00, 0x00, 0x00, 0x00


//--------------------- .nv.info._Z10add_on_gpuiPfS_S_ --------------------------
	.section	.nv.info._Z10add_on_gpuiPfS_S_,"",@"SHT_CUDA_INFO"
	.sectionflags	@""
	.align	4


	//----- nvinfo : EIATTR_CUDA_API_VERSION
	.align		4
        /*0000*/ 	.byte	0x04, 0x37
        /*0002*/ 	.short	(.L_7 - .L_6)
.L_6:
        /*0004*/ 	.word	0x00000082


	//----- nvinfo : EIATTR_KPARAM_INFO
	.align		4
.L_7:
        /*0008*/ 	.byte	0x04, 0x17
        /*000a*/ 	.short	(.L_9 - .L_8)
.L_8:
        /*000c*/ 	.word	0x00000000
        /*0010*/ 	.short	0x0003
        /*0012*/ 	.short	0x0018
        /*0014*/ 	.byte	0x00, 0xf5, 0x21, 0x00


	//----- nvinfo : EIATTR_KPARAM_INFO
	.align		4
.L_9:
        /*0018*/ 	.byte	0x04, 0x17
        /*001a*/ 	.short	(.L_11 - .L_10)
.L_10:
        /*001c*/ 	.word	0x00000000
        /*0020*/ 	.short	0x0002
        /*0022*/ 	.short	0x0010
        /*0024*/ 	.byte	0x00, 0xf5, 0x21, 0x00


	//----- nvinfo : EIATTR_KPARAM_INFO
	.align		4
.L_11:
        /*0028*/ 	.byte	0x04, 0x17
        /*002a*/ 	.short	(.L_13 - .L_12)
.L_12:
        /*002c*/ 	.word	0x00000000
        /*0030*/ 	.short	0x0001
        /*0032*/ 	.short	0x0008
        /*0034*/ 	.byte	0x00, 0xf5, 0x21, 0x00


	//----- nvinfo : EIATTR_KPARAM_INFO
	.align		4
.L_13:
        /*0038*/ 	.byte	0x04, 0x17
        /*003a*/ 	.short	(.L_15 - .L_14)
.L_14:
        /*003c*/ 	.word	0x00000000
        /*0040*/ 	.short	0x0000
        /*0042*/ 	.short	0x0000
        /*0044*/ 	.byte	0x00, 0xf0, 0x11, 0x00


	//----- nvinfo : EIATTR_SPARSE_MMA_MASK
	.align		4
.L_15:
        /*0048*/ 	.byte	0x03, 0x50
        /*004a*/ 	.short	0x0000


	//----- nvinfo : EIATTR_MAXREG_COUNT
	.align		4
        /*004c*/ 	.byte	0x03, 0x1b
        /*004e*/ 	.short	0x00ff


	//----- nvinfo : EIATTR_MERCURY_ISA_VERSION
	.align		4
        /*0050*/ 	.byte	0x03, 0x5f
        /*0052*/ 	.short	0x0101


	//----- nvinfo : EIATTR_VRC_CTA_INIT_COUNT
	.align		4
        /*0054*/ 	.byte	0x02, 0x4a
	.zero		1
	.zero		1


	//----- nvinfo : EIATTR_EXIT_INSTR_OFFSETS
	.align		4
        /*0058*/ 	.byte	0x04, 0x1c
        /*005a*/ 	.short	(.L_17 - .L_16)


	//   ....[0]....
.L_16:
        /*005c*/ 	.word	0x00000030


	//   ....[1]....
        /*0060*/ 	.word	0x00000680


	//   ....[2]....
        /*0064*/ 	.word	0x00000940


	//   ....[3]....
        /*0068*/ 	.word	0x00000b00


	//   ....[4]....
        /*006c*/ 	.word	0x00000ce0


	//----- nvinfo : EIATTR_CBANK_PARAM_SIZE
	.align		4
.L_17:
        /*0070*/ 	.byte	0x03, 0x19
        /*0072*/ 	.short	0x0020


	//----- nvinfo : EIATTR_PARAM_CBANK
	.align		4
        /*0074*/ 	.byte	0x04, 0x0a
        /*0076*/ 	.short	(.L_19 - .L_18)
	.align		4
.L_18:
        /*0078*/ 	.word	index@(.nv.constant0._Z10add_on_gpuiPfS_S_)
        /*007c*/ 	.short	0x0380
        /*007e*/ 	.short	0x0020


	//----- nvinfo : EIATTR_SW_WAR
	.align		4
.L_19:
        /*0080*/ 	.byte	0x04, 0x36
        /*0082*/ 	.short	(.L_21 - .L_20)
.L_20:
        /*0084*/ 	.word	0x00000008
.L_21:


//--------------------- .nv.callgraph             --------------------------
	.section	.nv.callgraph,"",@"SHT_CUDA_CALLGRAPH"
	.align	4
	.sectionentsize	8
	.align		4
        /*0000*/ 	.word	0x00000000
	.align		4
        /*0004*/ 	.word	0xffffffff
	.align		4
        /*0008*/ 	.word	0x00000000
	.align		4
        /*000c*/ 	.word	0xfffffffe
	.align		4
        /*0010*/ 	.word	0x00000000
	.align		4
        /*0014*/ 	.word	0xfffffffd
	.align		4
        /*0018*/ 	.word	0x00000000
	.align		4
        /*001c*/ 	.word	0xfffffffc


//--------------------- .text._Z10add_on_gpuiPfS_S_ --------------------------
	.section	.text._Z10add_on_gpuiPfS_S_,"ax",@progbits
	.align	128
        .global         _Z10add_on_gpuiPfS_S_
        .type           _Z10add_on_gpuiPfS_S_,@function
        .size           _Z10add_on_gpuiPfS_S_,(.L_x_6 - _Z10add_on_gpuiPfS_S_)
        .other          _Z10add_on_gpuiPfS_S_,@"STO_CUDA_ENTRY STV_DEFAULT"
_Z10add_on_gpuiPfS_S_:
.text._Z10add_on_gpuiPfS_S_:
[----:B------:R-:W-:Y:S08]  /*0000*/  LDC R1, c[0x0][0x37c] ;  /* 0x0000df00ff017b82 */ /* 0x000ff00000000800 */
[----:B------:R-:W0:Y:S02]  /*0010*/  LDC R2, c[0x0][0x380] ;  /* 0x0000e000ff027b82 */ /* 0x000e240000000800 */
[----:B0-----:R-:W-:-:S13]  /*0020*/  ISETP.GE.AND P0, PT, R2, 0x1, PT ;  /* 0x000000010200780c */ /* 0x001fda0003f06270 */
[----:B------:R-:W-:Y:S05]  /*0030*/  @!P0 EXIT ;  /* 0x000000000000894d */ /* 0x000fea0003800000 */
[C---:B------:R-:W-:Y:S01]  /*0040*/  ISETP.GE.U32.AND P1, PT, R2.reuse, 0x10, PT ;  /* 0x000000100200780c */ /* 0x040fe20003f26070 */
[----:B------:R-:W0:Y:S01]  /*0050*/  LDCU.64 UR10, c[0x0][0x358] ;  /* 0x00006b00ff0a77ac */ /* 0x000e220008000a00 */
[----:B------:R-:W-:Y:S01]  /*0060*/  LOP3.LUT R12, R2, 0xf, RZ, 0xc0, !PT ;  /* 0x0000000f020c7812 */ /* 0x000fe200078ec0ff */
[----:B------:R-:W-:-:S03]  /*0070*/  HFMA2 R0, -RZ, RZ, 0, 0 ;  /* 0x00000000ff007431 */ /* 0x000fc600000001ff */
[----:B------:R-:W-:-:S07]  /*0080*/  ISETP.NE.AND P0, PT, R12, RZ, PT ;  /* 0x000000ff0c00720c */ /* 0x000fce0003f05270 */
[----:B------:R-:W-:Y:S06]  /*0090*/  @!P1 BRA `(.L_x_0) ;  /* 0x0000000400789947 */ /* 0x000fec0003800000 */
[----:B------:R-:W1:Y:S01]  /*00a0*/  LDCU.64 UR8, c[0x0][0x388] ;  /* 0x00007100ff0877ac */ /* 0x000e620008000a00 */
[----:B------:R-:W-:Y:S01]  /*00b0*/  LOP3.LUT R0, R2, 0x7ffffff0, RZ, 0xc0, !PT ;  /* 0x7ffffff002007812 */ /* 0x000fe200078ec0ff */
[----:B------:R-:W2:Y:S03]  /*00c0*/  LDCU.128 UR12, c[0x0][0x390] ;  /* 0x00007200ff0c77ac */ /* 0x000ea60008000c00 */
[----:B------:R-:W-:Y:S01]  /*00d0*/  IADD3 R3, PT, PT, -R0, RZ, RZ ;  /* 0x000000ff00037210 */ /* 0x000fe20007ffe1ff */
[----:B-1----:R-:W-:Y:S02]  /*00e0*/  UIADD3 UR8, UP0, UPT, UR8, 0x20, URZ ;  /* 0x0000002008087890 */ /* 0x002fe4000ff1e0ff */
[----:B--2---:R-:W-:Y:S02]  /*00f0*/  UIADD3 UR6, UP1, UPT, UR12, 0x20, URZ ;  /* 0x000000200c067890 */ /* 0x004fe4000ff3e0ff */
[----:B------:R-:W-:-:S02]  /*0100*/  UIADD3 UR4, UP2, UPT, UR14, 0x20, URZ ;  /* 0x000000200e047890 */ /* 0x000fc4000ff5e0ff */
[----:B------:R-:W-:Y:S01]  /*0110*/  MOV R16, UR8 ;  /* 0x0000000800107c02 */ /* 0x000fe20008000f00 */
[----:B------:R-:W-:Y:S02]  /*0120*/  UIADD3.X UR9, UPT, UPT, URZ, UR9, URZ, UP0, !UPT ;  /* 0x00000009ff097290 */ /* 0x000fe400087fe4ff */
[----:B------:R-:W-:Y:S01]  /*0130*/  UIADD3.X UR7, UPT, UPT, URZ, UR13, URZ, UP1, !UPT ;  /* 0x0000000dff077290 */ /* 0x000fe20008ffe4ff */
[----:B------:R-:W-:Y:S01]  /*0140*/  IMAD.U32 R11, RZ, RZ, UR6 ;  /* 0x00000006ff0b7e24 */ /* 0x000fe2000f8e00ff */
[----:B------:R-:W-:Y:S01]  /*0150*/  UIADD3.X UR5, UPT, UPT, URZ, UR15, URZ, UP2, !UPT ;  /* 0x0000000fff057290 */ /* 0x000fe200097fe4ff */
[----:B------:R-:W-:Y:S02]  /*0160*/  MOV R10, UR4 ;  /* 0x00000004000a7c02 */ /* 0x000fe40008000f00 */
[----:B------:R-:W-:Y:S02]  /*0170*/  MOV R5, UR9 ;  /* 0x0000000900057c02 */ /* 0x000fe40008000f00 */
[----:B------:R-:W-:Y:S01]  /*0180*/  MOV R14, UR7 ;  /* 0x00000007000e7c02 */ /* 0x000fe20008000f00 */
[----:B------:R-:W-:-:S07]  /*0190*/  IMAD.U32 R13, RZ, RZ, UR5 ;  /* 0x00000005ff0d7e24 */ /* 0x000fce000f8e00ff */
.L_x_1:
[----:B------:R-:W-:Y:S02]  /*01a0*/  MOV R4, R16 ;  /* 0x0000001000047202 */ /* 0x000fe40000000f00 */
[----:B------:R-:W-:Y:S02]  /*01b0*/  MOV R6, R11 ;  /* 0x0000000b00067202 */ /* 0x000fe40000000f00 */
[----:B------:R-:W-:Y:S01]  /*01c0*/  MOV R7, R14 ;  /* 0x0000000e00077202 */ /* 0x000fe20000000f00 */
[----:B0-2---:R-:W2:Y:S04]  /*01d0*/  LDG.E R8, desc[UR10][R4.64+-0x20] ;  /* 0xffffe00a04087981 */ /* 0x005ea8000c1e1900 */
[----:B------:R-:W2:Y:S02]  /*01e0*/  LDG.E R9, desc[UR10][R6.64+-0x20] ;  /* 0xffffe00a06097981 */ /* 0x000ea4000c1e1900 */
[----:B--2---:R-:W-:Y:S01]  /*01f0*/  FADD R11, R8, R9 ;  /* 0x00000009080b7221 */ /* 0x004fe20000000000 */
[----:B------:R-:W-:Y:S01]  /*0200*/  IMAD.MOV.U32 R8, RZ, RZ, R10 ;  /* 0x000000ffff087224 */ /* 0x000fe200078e000a */
[----:B------:R-:W-:-:S05]  /*0210*/  MOV R9, R13 ;  /* 0x0000000d00097202 */ /* 0x000fca0000000f00 */
[----:B------:R0:W-:Y:S04]  /*0220*/  STG.E desc[UR10][R8.64+-0x20], R11 ;  /* 0xffffe00b08007986 */ /* 0x0001e8000c10190a */
[----:B------:R-:W2:Y:S04]  /*0230*/  LDG.E R10, desc[UR10][R4.64+-0x1c] ;  /* 0xffffe40a040a7981 */ /* 0x000ea8000c1e1900 */
[----:B------:R-:W2:Y:S02]  /*0240*/  LDG.E R13, desc[UR10][R6.64+-0x1c] ;  /* 0xffffe40a060d7981 */ /* 0x000ea4000c1e1900 */
[----:B--2---:R-:W-:-:S05]  /*0250*/  FADD R13, R10, R13 ;  /* 0x0000000d0a0d7221 */ /* 0x004fca0000000000 */
[----:B------:R1:W-:Y:S04]  /*0260*/  STG.E desc[UR10][R8.64+-0x1c], R13 ;  /* 0xffffe40d08007986 */ /* 0x0003e8000c10190a */
[----:B------:R-:W2:Y:S04]  /*0270*/  LDG.E R10, desc[UR10][R4.64+-0x18] ;  /* 0xffffe80a040a7981 */ /* 0x000ea8000c1e1900 */
[----:B------:R-:W2:Y:S02]  /*0280*/  LDG.E R15, desc[UR10][R6.64+-0x18] ;  /* 0xffffe80a060f7981 */ /* 0x000ea4000c1e1900 */
[----:B--2---:R-:W-:-:S05]  /*0290*/  FADD R15, R10, R15 ;  /* 0x0000000f0a0f7221 */ /* 0x004fca0000000000 */
[----:B------:R2:W-:Y:S04]  /*02a0*/  STG.E desc[UR10][R8.64+-0x18], R15 ;  /* 0xffffe80f08007986 */ /* 0x0005e8000c10190a */
[----:B------:R-:W3:Y:S04]  /*02b0*/  LDG.E R10, desc[UR10][R4.64+-0x14] ;  /* 0xffffec0a040a7981 */ /* 0x000ee8000c1e1900 */
[----:B------:R-:W3:Y:S02]  /*02c0*/  LDG.E R17, desc[UR10][R6.64+-0x14] ;  /* 0xffffec0a06117981 */ /* 0x000ee4000c1e1900 */
[----:B---3--:R-:W-:-:S05]  /*02d0*/  FADD R17, R10, R17 ;  /* 0x000000110a117221 */ /* 0x008fca0000000000 */
[----:B------:R3:W-:Y:S04]  /*02e0*/  STG.E desc[UR10][R8.64+-0x14], R17 ;  /* 0xffffec1108007986 */ /* 0x0007e8000c10190a */
[----:B------:R-:W4:Y:S04]  /*02f0*/  LDG.E R10, desc[UR10][R4.64+-0x10] ;  /* 0xfffff00a040a7981 */ /* 0x000f28000c1e1900 */
[----:B0-----:R-:W4:Y:S02]  /*0300*/  LDG.E R11, desc[UR10][R6.64+-0x10] ;  /* 0xfffff00a060b7981 */ /* 0x001f24000c1e1900 */
[----:B----4-:R-:W-:-:S05]  /*0310*/  FADD R11, R10, R11 ;  /* 0x0000000b0a0b7221 */ /* 0x010fca0000000000 */
[----:B------:R0:W-:Y:S04]  /*0320*/  STG.E desc[UR10][R8.64+-0x10], R11 ;  /* 0xfffff00b08007986 */ /* 0x0001e8000c10190a */
[----:B------:R-:W4:Y:S04]  /*0330*/  LDG.E R10, desc[UR10][R4.64+-0xc] ;  /* 0xfffff40a040a7981 */ /* 0x000f28000c1e1900 */
[----:B-1----:R-:W4:Y:S02]  /*0340*/  LDG.E R13, desc[UR10][R6.64+-0xc] ;  /* 0xfffff40a060d7981 */ /* 0x002f24000c1e1900 */
[----:B----4-:R-:W-:-:S05]  /*0350*/  FADD R13, R10, R13 ;  /* 0x0000000d0a0d7221 */ /* 0x010fca0000000000 */
[----:B------:R1:W-:Y:S04]  /*0360*/  STG.E desc[UR10][R8.64+-0xc], R13 ;  /* 0xfffff40d08007986 */ /* 0x0003e8000c10190a */
[----:B------:R-:W4:Y:S04]  /*0370*/  LDG.E R10, desc[UR10][R4.64+-0x8] ;  /* 0xfffff80a040a7981 */ /* 0x000f28000c1e1900 */
[----:B--2---:R-:W4:Y:S02]  /*0380*/  LDG.E R15, desc[UR10][R6.64+-0x8] ;  /* 0xfffff80a060f7981 */ /* 0x004f24000c1e1900 */
[----:B----4-:R-:W-:-:S05]  /*0390*/  FADD R15, R10, R15 ;  /* 0x0000000f0a0f7221 */ /* 0x010fca0000000000 */
[----:B------:R2:W-:Y:S04]  /*03a0*/  STG.E desc[UR10][R8.64+-0x8], R15 ;  /* 0xfffff80f08007986 */ /* 0x0005e8000c10190a */
[----:B------:R-:W4:Y:S04]  /*03b0*/  LDG.E R10, desc[UR10][R4.64+-0x4] ;  /* 0xfffffc0a040a7981 */ /* 0x000f28000c1e1900 */
[----:B---3--:R-:W4:Y:S02]  /*03c0*/  LDG.E R17, desc[UR10][R6.64+-0x4] ;  /* 0xfffffc0a06117981 */ /* 0x008f24000c1e1900 */
[----:B----4-:R-:W-:-:S05]  /*03d0*/  FADD R17, R10, R17 ;  /* 0x000000110a117221 */ /* 0x010fca0000000000 */
        /* <DEDUP_REMOVED lines=26> */
[----:B--2---:R-:W4:Y:S01]  /*0580*/  LDG.E R15, desc[UR10][R6.64+0x18] ;  /* 0x0000180a060f7981 */ /* 0x004f22000c1e1900 */
[----:B------:R-:W-:Y:S01]  /*0590*/  IADD3 R3, PT, PT, R3, 0x10, RZ ;  /* 0x0000001003037810 */ /* 0x000fe20007ffe0ff */
[----:B----4-:R-:W-:-:S05]  /*05a0*/  FADD R15, R10, R15 ;  /* 0x0000000f0a0f7221 */ /* 0x010fca0000000000 */
[----:B------:R2:W-:Y:S04]  /*05b0*/  STG.E desc[UR10][R8.64+0x18], R15 ;  /* 0x0000180f08007986 */ /* 0x0005e8000c10190a */
[----:B------:R4:W5:Y:S04]  /*05c0*/  LDG.E R10, desc[UR10][R4.64+0x1c] ;  /* 0x00001c0a040a7981 */ /* 0x000968000c1e1900 */
[----:B---3--:R-:W5:Y:S01]  /*05d0*/  LDG.E R17, desc[UR10][R6.64+0x1c] ;  /* 0x00001c0a06117981 */ /* 0x008f62000c1e1900 */
[----:B------:R-:W-:Y:S02]  /*05e0*/  ISETP.NE.AND P1, PT, R3, RZ, PT ;  /* 0x000000ff0300720c */ /* 0x000fe40003f25270 */
[----:B0-----:R-:W-:-:S02]  /*05f0*/  IADD3 R11, P3, PT, R6, 0x40, RZ ;  /* 0x00000040060b7810 */ /* 0x001fc40007f7e0ff */
[----:B------:R-:W-:-:S03]  /*0600*/  IADD3 R16, P2, PT, R4, 0x40, RZ ;  /* 0x0000004004107810 */ /* 0x000fc60007f5e0ff */
[----:B------:R-:W-:Y:S01]  /*0610*/  IMAD.X R14, RZ, RZ, R7, P3 ;  /* 0x000000ffff0e7224 */ /* 0x000fe200018e0607 */
[----:B----4-:R-:W-:Y:S01]  /*0620*/  IADD3.X R5, PT, PT, RZ, R5, RZ, P2, !PT ;  /* 0x00000005ff057210 */ /* 0x010fe200017fe4ff */
[----:B-----5:R-:W-:Y:S01]  /*0630*/  FADD R17, R10, R17 ;  /* 0x000000110a117221 */ /* 0x020fe20000000000 */
[----:B------:R-:W-:-:S04]  /*0640*/  IADD3 R10, P4, PT, R8, 0x40, RZ ;  /* 0x00000040080a7810 */ /* 0x000fc80007f9e0ff */
[----:B------:R2:W-:Y:S01]  /*0650*/  STG.E desc[UR10][R8.64+0x1c], R17 ;  /* 0x00001c1108007986 */ /* 0x0005e2000c10190a */
[----:B-1----:R-:W-:Y:S01]  /*0660*/  IADD3.X R13, PT, PT, RZ, R9, RZ, P4, !PT ;  /* 0x00000009ff0d7210 */ /* 0x002fe200027fe4ff */
[----:B------:R-:W-:Y:S07]  /*0670*/  @P1 BRA `(.L_x_1) ;  /* 0xfffffff800c81947 */ /* 0x000fee000383ffff */
.L_x_0:
[----:B0-----:R-:W-:Y:S05]  /*0680*/  @!P0 EXIT ;  /* 0x000000000000894d */ /* 0x001fea0003800000 */
[----:B------:R-:W-:Y:S02]  /*0690*/  ISETP.GE.U32.AND P0, PT, R12, 0x8, PT ;  /* 0x000000080c00780c */ /* 0x000fe40003f06070 */
[----:B------:R-:W-:-:S04]  /*06a0*/  LOP3.LUT R14, R2, 0x7, RZ, 0xc0, !PT ;  /* 0x00000007020e7812 */ /* 0x000fc800078ec0ff */
[----:B------:R-:W-:-:S07]  /*06b0*/  ISETP.NE.AND P1, PT, R14, RZ, PT ;  /* 0x000000ff0e00720c */ /* 0x000fce0003f25270 */
[----:B------:R-:W-:Y:S06]  /*06c0*/  @!P0 BRA `(.L_x_2) ;  /* 0x00000000009c8947 */ /* 0x000fec0003800000 */
[----:B------:R-:W0:Y:S08]  /*06d0*/  LDC.64 R4, c[0x0][0x388] ;  /* 0x0000e200ff047b82 */ /* 0x000e300000000a00 */
[----:B------:R-:W1:Y:S08]  /*06e0*/  LDC.64 R6, c[0x0][0x390] ;  /* 0x0000e400ff067b82 */ /* 0x000e700000000a00 */
[----:B--2---:R-:W2:Y:S01]  /*06f0*/  LDC.64 R8, c[0x0][0x398] ;  /* 0x0000e600ff087b82 */ /* 0x004ea20000000a00 */
[----:B0-----:R-:W-:-:S05]  /*0700*/  IMAD.WIDE.U32 R4, R0, 0x4, R4 ;  /* 0x0000000400047825 */ /* 0x001fca00078e0004 */
[----:B------:R-:W3:Y:S01]  /*0710*/  LDG.E R3, desc[UR10][R4.64] ;  /* 0x0000000a04037981 */ /* 0x000ee2000c1e1900 */
[----:B-1----:R-:W-:-:S05]  /*0720*/  IMAD.WIDE.U32 R6, R0, 0x4, R6 ;  /* 0x0000000400067825 */ /* 0x002fca00078e0006 */
[----:B------:R-:W3:Y:S01]  /*0730*/  LDG.E R10, desc[UR10][R6.64] ;  /* 0x0000000a060a7981 */ /* 0x000ee2000c1e1900 */
[----:B--2---:R-:W-:-:S04]  /*0740*/  IMAD.WIDE.U32 R8, R0, 0x4, R8 ;  /* 0x0000000400087825 */ /* 0x004fc800078e0008 */
[----:B---3--:R-:W-:-:S05]  /*0750*/  FADD R3, R3, R10 ;  /* 0x0000000a03037221 */ /* 0x008fca0000000000 */
        /* <DEDUP_REMOVED lines=13> */
[----:B0-----:R-:W4:Y:S04]  /*0830*/  LDG.E R3, desc[UR10][R4.64+0x10] ;  /* 0x0000100a04037981 */ /* 0x001f28000c1e1900 */
[----:B------:R-:W4:Y:S02]  /*0840*/  LDG.E R10, desc[UR10][R6.64+0x10] ;  /* 0x0000100a060a7981 */ /* 0x000f24000c1e1900 */
        /* <DEDUP_REMOVED lines=10> */
[----:B------:R-:W2:Y:S04]  /*08f0*/  LDG.E R10, desc[UR10][R4.64+0x1c] ;  /* 0x00001c0a040a7981 */ /* 0x000ea8000c1e1900 */
[----:B---3--:R-:W2:Y:S01]  /*0900*/  LDG.E R15, desc[UR10][R6.64+0x1c] ;  /* 0x00001c0a060f7981 */ /* 0x008ea2000c1e1900 */
[----:B------:R-:W-:Y:S01]  /*0910*/  IADD3 R0, PT, PT, R0, 0x8, RZ ;  /* 0x0000000800007810 */ /* 0x000fe20007ffe0ff */
[----:B--2---:R-:W-:-:S05]  /*0920*/  FADD R15, R10, R15 ;  /* 0x0000000f0a0f7221 */ /* 0x004fca0000000000 */
[----:B------:R0:W-:Y:S02]  /*0930*/  STG.E desc[UR10][R8.64+0x1c], R15 ;  /* 0x00001c0f08007986 */ /* 0x0001e4000c10190a */
.L_x_2:
[----:B------:R-:W-:Y:S05]  /*0940*/  @!P1 EXIT ;  /* 0x000000000000994d */ /* 0x000fea0003800000 */
[----:B------:R-:W-:Y:S02]  /*0950*/  ISETP.GE.U32.AND P0, PT, R14, 0x4, PT ;  /* 0x000000040e00780c */ /* 0x000fe40003f06070 */
[----:B------:R-:W-:-:S04]  /*0960*/  LOP3.LUT R2, R2, 0x3, RZ, 0xc0, !PT ;  /* 0x0000000302027812 */ /* 0x000fc800078ec0ff */
[----:B------:R-:W-:-:S07]  /*0970*/  ISETP.NE.AND P1, PT, R2, RZ, PT ;  /* 0x000000ff0200720c */ /* 0x000fce0003f25270 */
[----:B------:R-:W-:Y:S06]  /*0980*/  @!P0 BRA `(.L_x_3) ;  /* 0x00000000005c8947 */ /* 0x000fec0003800000 */
[----:B------:R-:W1:Y:S08]  /*0990*/  LDC.64 R4, c[0x0][0x388] ;  /* 0x0000e200ff047b82 */ /* 0x000e700000000a00 */
[----:B------:R-:W3:Y:S08]  /*09a0*/  LDC.64 R6, c[0x0][0x390] ;  /* 0x0000e400ff067b82 */ /* 0x000ef00000000a00 */
[----:B0-2---:R-:W0:Y:S01]  /*09b0*/  LDC.64 R8, c[0x0][0x398] ;  /* 0x0000e600ff087b82 */ /* 0x005e220000000a00 */
[----:B-1----:R-:W-:-:S05]  /*09c0*/  IMAD.WIDE.U32 R4, R0, 0x4, R4 ;  /* 0x0000000400047825 */ /* 0x002fca00078e0004 */
[----:B------:R-:W2:Y:S01]  /*09d0*/  LDG.E R3, desc[UR10][R4.64] ;  /* 0x0000000a04037981 */ /* 0x000ea2000c1e1900 */
[----:B---3--:R-:W-:-:S05]  /*09e0*/  IMAD.WIDE.U32 R6, R0, 0x4, R6 ;  /* 0x0000000400067825 */ /* 0x008fca00078e0006 */
[----:B------:R-:W2:Y:S01]  /*09f0*/  LDG.E R10, desc[UR10][R6.64] ;  /* 0x0000000a060a7981 */ /* 0x000ea2000c1e1900 */
[----:B0-----:R-:W-:-:S04]  /*0a00*/  IMAD.WIDE.U32 R8, R0, 0x4, R8 ;  /* 0x0000000400087825 */ /* 0x001fc800078e0008 */
[----:B--2---:R-:W-:-:S05]  /*0a10*/  FADD R3, R3, R10 ;  /* 0x0000000a03037221 */ /* 0x004fca0000000000 */
        /* <DEDUP_REMOVED lines=9> */
[----:B------:R-:W2:Y:S04]  /*0ab0*/  LDG.E R10, desc[UR10][R4.64+0xc] ;  /* 0x00000c0a040a7981 */ /* 0x000ea8000c1e1900 */
[----:B------:R-:W2:Y:S01]  /*0ac0*/  LDG.E R15, desc[UR10][R6.64+0xc] ;  /* 0x00000c0a060f7981 */ /* 0x000ea2000c1e1900 */
[----:B------:R-:W-:Y:S01]  /*0ad0*/  IADD3 R0, PT, PT, R0, 0x4, RZ ;  /* 0x0000000400007810 */ /* 0x000fe20007ffe0ff */
[----:B--2---:R-:W-:-:S05]  /*0ae0*/  FADD R15, R10, R15 ;  /* 0x0000000f0a0f7221 */ /* 0x004fca0000000000 */
[----:B------:R1:W-:Y:S02]  /*0af0*/  STG.E desc[UR10][R8.64+0xc], R15 ;  /* 0x00000c0f08007986 */ /* 0x0003e4000c10190a */
.L_x_3:
[----:B------:R-:W-:Y:S05]  /*0b00*/  @!P1 EXIT ;  /* 0x000000000000994d */ /* 0x000fea0003800000 */
[----:B------:R-:W3:Y:S08]  /*0b10*/  LDC.64 R4, c[0x0][0x398] ;  /* 0x0000e600ff047b82 */ /* 0x000ef00000000a00 */
[----:B------:R-:W4:Y:S08]  /*0b20*/  LDC.64 R6, c[0x0][0x390] ;  /* 0x0000e400ff067b82 */ /* 0x000f300000000a00 */
[----:B012---:R-:W0:Y:S01]  /*0b30*/  LDC.64 R8, c[0x0][0x388] ;  /* 0x0000e200ff087b82 */ /* 0x007e220000000a00 */
[----:B---3--:R-:W-:-:S04]  /*0b40*/  IMAD.WIDE.U32 R4, R0, 0x4, R4 ;  /* 0x0000000400047825 */ /* 0x008fc800078e0004 */
[----:B------:R-:W-:Y:S01]  /*0b50*/  IMAD.MOV.U32 R10, RZ, RZ, R4 ;  /* 0x000000ffff0a7224 */ /* 0x000fe200078e0004 */
[----:B------:R-:W-:Y:S01]  /*0b60*/  MOV R13, R5 ;  /* 0x00000005000d7202 */ /* 0x000fe20000000f00 */
[----:B----4-:R-:W-:-:S05]  /*0b70*/  IMAD.WIDE.U32 R6, R0, 0x4, R6 ;  /* 0x0000000400067825 */ /* 0x010fca00078e0006 */
[----:B------:R-:W-:Y:S01]  /*0b80*/  MOV R11, R7 ;  /* 0x00000007000b7202 */ /* 0x000fe20000000f00 */
[----:B0-----:R-:W-:Y:S01]  /*0b90*/  IMAD.WIDE.U32 R8, R0, 0x4, R8 ;  /* 0x0000000400087825 */ /* 0x001fe200078e0008 */
[----:B------:R-:W-:-:S07]  /*0ba0*/  IADD3 R0, PT, PT, -R2, RZ, RZ ;  /* 0x000000ff02007210 */ /* 0x000fce0007ffe1ff */
.L_x_4:
[----:B0-----:R-:W-:Y:S01]  /*0bb0*/  IMAD.MOV.U32 R2, RZ, RZ, R8 ;  /* 0x000000ffff027224 */ /* 0x001fe200078e0008 */
[----:B------:R-:W-:Y:S02]  /*0bc0*/  MOV R5, R11 ;  /* 0x0000000b00057202 */ /* 0x000fe40000000f00 */
[----:B------:R-:W-:Y:S02]  /*0bd0*/  MOV R3, R9 ;  /* 0x0000000900037202 */ /* 0x000fe40000000f00 */
[----:B------:R-:W-:-:S03]  /*0be0*/  MOV R4, R6 ;  /* 0x0000000600047202 */ /* 0x000fc60000000f00 */
[----:B------:R0:W2:Y:S04]  /*0bf0*/  LDG.E R2, desc[UR10][R2.64] ;  /* 0x0000000a02027981 */ /* 0x0000a8000c1e1900 */
[----:B------:R-:W2:Y:S01]  /*0c00*/  LDG.E R5, desc[UR10][R4.64] ;  /* 0x0000000a04057981 */ /* 0x000ea2000c1e1900 */
[----:B------:R-:W-:Y:S02]  /*0c10*/  IADD3 R0, PT, PT, R0, 0x1, RZ ;  /* 0x0000000100007810 */ /* 0x000fe40007ffe0ff */
[----:B------:R-:W-:Y:S02]  /*0c20*/  IADD3 R6, P2, PT, R6, 0x4, RZ ;  /* 0x0000000406067810 */ /* 0x000fe40007f5e0ff */
[----:B------:R-:W-:Y:S01]  /*0c30*/  ISETP.NE.AND P0, PT, R0, RZ, PT ;  /* 0x000000ff0000720c */ /* 0x000fe20003f05270 */
[----:B0-----:R-:W-:Y:S01]  /*0c40*/  IMAD.MOV.U32 R3, RZ, RZ, R13 ;  /* 0x000000ffff037224 */ /* 0x001fe200078e000d */
[----:B------:R-:W-:-:S02]  /*0c50*/  IADD3 R8, P3, PT, R8, 0x4, RZ ;  /* 0x0000000408087810 */ /* 0x000fc40007f7e0ff */
[----:B------:R-:W-:Y:S02]  /*0c60*/  IADD3.X R11, PT, PT, RZ, R11, RZ, P2, !PT ;  /* 0x0000000bff0b7210 */ /* 0x000fe400017fe4ff */
[----:B------:R-:W-:Y:S01]  /*0c70*/  IADD3.X R9, PT, PT, RZ, R9, RZ, P3, !PT ;  /* 0x00000009ff097210 */ /* 0x000fe20001ffe4ff */
[----:B--2---:R-:W-:Y:S01]  /*0c80*/  FADD R7, R2, R5 ;  /* 0x0000000502077221 */ /* 0x004fe20000000000 */
[----:B------:R-:W-:Y:S02]  /*0c90*/  MOV R2, R10 ;  /* 0x0000000a00027202 */ /* 0x000fe40000000f00 */
[----:B------:R-:W-:-:S03]  /*0ca0*/  IADD3 R10, P1, PT, R10, 0x4, RZ ;  /* 0x000000040a0a7810 */ /* 0x000fc60007f3e0ff */
[----:B------:R0:W-:Y:S01]  /*0cb0*/  STG.E desc[UR10][R2.64], R7 ;  /* 0x0000000702007986 */ /* 0x0001e2000c10190a */
[----:B------:R-:W-:Y:S01]  /*0cc0*/  IADD3.X R13, PT, PT, RZ, R13, RZ, P1, !PT ;  /* 0x0000000dff0d7210 */ /* 0x000fe20000ffe4ff */
[----:B------:R-:W-:Y:S08]  /*0cd0*/  @P0 BRA `(.L_x_4) ;  /* 0xfffffffc00b40947 */ /* 0x000ff0000383ffff */
[----:B------:R-:W-:Y:S05]  /*0ce0*/  EXIT ;  /* 0x000000000000794d */ /* 0x000fea0003800000 */
.L_x_5:
[----:B------:R-:W-:-:S00]  /*0cf0*/  BRA `(.L_x_5) ;  /* 0xfffffffc00fc7947 */ /* 0x000fc0000383ffff */
[----:B------:R-:W-:-:S00]  /*0d00*/  NOP ;  /* 0x0000000000007918 */ /* 0x000fc00000000000 */
[----:B------:R-:W-:-:S00]  /*0d10*/  NOP ;  /* 0x0000000000007918 */ /* 0x000fc00000000000 */
[----:B------:R-:W-:-:S00]  /*0d20*/  NOP ;  /* 0x0000000000007918 */ /* 0x000fc00000000000 */
[----:B------:R-:W-:-:S00]  /*0d30*/  NOP ;  /* 0x0000000000007918 */ /* 0x000fc00000000000 */
[----:B------:R-:W-:-:S00]  /*0d40*/  NOP ;  /* 0x0000000000007918 */ /* 0x000fc00000000000 */
[----:B------:R-:W-:-:S00]  /*0d50*/  NOP ;  /* 0x0000000000007918 */ /* 0x000fc00000000000 */
[----:B------:R-:W-:-:S00]  /*0d60*/  NOP ;  /* 0x0000000000007918 */ /* 0x000fc00000000000 */
[----:B------:R-:W-:-:S00]  /*0d70*/  NOP ;  /* 0x0000000000007918 */ /* 0x000fc00000000000 */
.L_x_6:


//--------------------- .nv.shared.reserved.0     --------------------------
	.section	.nv.shared.reserved.0,"aw",@nobits
	.weak		__nv_reservedSMEM_offset_0_alias
	.size		__nv_reservedSMEM_offset_0_alias, 0, 64
	.other		__nv_reservedSMEM_offset_0_alias,@"STO_CUDA_RESERVED_SHARED STV_DEFAULT"
__nv_reservedSMEM_offset_0_alias:
	.zero		0
	.zero		64


//--------------------- .nv.constant0._Z10add_on_gpuiPfS_S_ --------------------------
	.section	.nv.constant0._Z10add_on_gpuiPfS_S_,"a",@progbits
	.sectionflags	@""
	.align	4
.nv.constant0._Z10add_on_gpuiPfS_S_:
	.zero		928


//--------------------- SYMBOLS --------------------------

	.type		.nv.reservedSmem.offset0,@object
	.size		.nv.reservedSmem.offset0,0x4
